//
// Generated by NVIDIA NVVM Compiler
//
// Compiler Build ID: CL-36424714
// Cuda compilation tools, release 13.0, V13.0.88
// Based on NVVM 20.0.0
//

.version 9.0
.target sm_100
.address_size 64

	// .globl	_Z7diffusePfii

.visible .entry _Z7diffusePfii(
	.param .u64 .ptr .align 1 _Z7diffusePfii_param_0,
	.param .u32 _Z7diffusePfii_param_1,
	.param .u32 _Z7diffusePfii_param_2
)
{
	.reg .pred 	%p<4>;
	.reg .b32 	%r<22>;
	.reg .b32 	%f<9>;
	.reg .b64 	%rd<14>;

	ld.param.u64 	%rd1, [_Z7diffusePfii_param_0];
	ld.param.u32 	%r4, [_Z7diffusePfii_param_1];
	ld.param.u32 	%r5, [_Z7diffusePfii_param_2];
	mov.u32 	%r6, %ctaid.x;
	mov.u32 	%r7, %tid.x;
	mad.lo.s32 	%r8, %r5, %r6, %r7;
	mov.u32 	%r9, %ctaid.y;
	mov.u32 	%r10, %tid.y;
	mad.lo.s32 	%r11, %r5, %r9, %r10;
	add.s32 	%r12, %r4, -1;
	min.s32 	%r13, %r8, %r11;
	setp.lt.s32 	%p1, %r13, 1;
	max.s32 	%r14, %r8, %r11;
	setp.ge.s32 	%p2, %r14, %r12;
	or.pred  	%p3, %p2, %p1;
	@%p3 bra 	$L__BB0_2;
	cvta.to.global.u64 	%rd2, %rd1;
	add.s32 	%r15, %r8, -1;
	mul.lo.s32 	%r16, %r15, %r4;
	add.s32 	%r17, %r16, %r11;
	mul.wide.s32 	%rd3, %r17, 4;
	add.s64 	%rd4, %rd2, %rd3;
	ld.global.f32 	%f1, [%rd4];
	shl.b32 	%r18, %r4, 1;
	add.s32 	%r19, %r16, %r18;
	add.s32 	%r20, %r19, %r11;
	mul.wide.s32 	%rd5, %r20, 4;
	add.s64 	%rd6, %rd2, %rd5;
	ld.global.f32 	%f2, [%rd6];
	sub.s32 	%r21, %r19, %r4;
	cvt.s64.s32 	%rd7, %r21;
	cvt.u64.u32 	%rd8, %r11;
	add.s64 	%rd9, %rd8, %rd7;
	shl.b64 	%rd10, %rd9, 2;
	add.s64 	%rd11, %rd2, %rd10;
	ld.global.f32 	%f3, [%rd11+-4];
	ld.global.f32 	%f4, [%rd11+4];
	add.f32 	%f5, %f1, %f2;
	add.f32 	%f6, %f5, %f3;
	add.f32 	%f7, %f6, %f4;
	mul.f32 	%f8, %f7, 0f3E800000;
	mul.wide.s32 	%rd12, %r4, 4;
	add.s64 	%rd13, %rd4, %rd12;
	st.global.f32 	[%rd13], %f8;
$L__BB0_2:
	ret;

}


// ===== COMPILED SASS (sm_100) =====

	.target	sm_100

	.elftype	@"ET_EXEC"


//--------------------- .note.nv.tkinfo           --------------------------
	.section	.note.nv.tkinfo,"",@"SHT_NOTE"
	.sectionflags	@"SHF_NOTE_NV_TKINFO"
	.tkinfo
        /*0018*/ 	.word	0x00000002
        /*0030*/ 	.string	""
        /*0030*/ 	.string	"ptxas"
        /*0030*/ 	.string	"Cuda compilation tools, release 13.0, V13.0.88"
        /*0030*/ 	.string	"Build cuda_13.0.r13.0/compiler.36424714_0"
        /*0030*/ 	.string	"-arch sm_100 -m 64 "



//--------------------- .note.nv.cuinfo           --------------------------
	.section	.note.nv.cuinfo,"",@"SHT_NOTE"
	.sectionflags	@"SHF_NOTE_NV_CUINFO"
        /*0018*/ 	.short	0x0002
        /*001a*/ 	.short	0x0064
        /*001c*/ 	.short	0x0082
	.zero		2


//--------------------- .nv.info                  --------------------------
	.section	.nv.info,"",@"SHT_CUDA_INFO"
	.align	4


	//----- nvinfo : EIATTR_REGCOUNT
	.align		4
        /*0000*/ 	.byte	0x04, 0x2f
        /*0002*/ 	.short	(.L_1 - .L_0)
	.align		4
.L_0:
        /*0004*/ 	.word	index@(_Z7diffusePfii)
        /*0008*/ 	.word	0x0000000e


	//----- nvinfo : EIATTR_FRAME_SIZE
	.align		4
.L_1:
        /*000c*/ 	.byte	0x04, 0x11
        /*000e*/ 	.short	(.L_3 - .L_2)
	.align		4
.L_2:
        /*0010*/ 	.word	index@(_Z7diffusePfii)
        /*0014*/ 	.word	0x00000000


	//----- nvinfo : EIATTR_MIN_STACK_SIZE
	.align		4
.L_3:
        /*0018*/ 	.byte	0x04, 0x12
        /*001a*/ 	.short	(.L_5 - .L_4)
	.align		4
.L_4:
        /*001c*/ 	.word	index@(_Z7diffusePfii)
        /*0020*/ 	.word	0x00000000
.L_5:


//--------------------- .nv.compat                --------------------------
	.section	.nv.compat,"",@"SHT_CUDA_COMPAT_INFO"
	.align	4
        /*0000*/ 	.byte	0x02, 0x09, 0x00, 0x00, 0x02, 0x02, 0x01, 0x00, 0x02, 0x05, 0x05, 0x00, 0x03, 0x07, 0x01, 0x01
        /*0010*/ 	.byte	0x02, 0x03, 0x00, 0x00, 0x02, 0x06, 0x01, 0x00, 0x04, 0x0b, 0x08, 0x00, 0x09, 0x00, 0x00, 0x00
        /*0020*/ 	.byte	0x00, 0x00, 0x00, 0x00


//--------------------- .nv.info._Z7diffusePfii   --------------------------
	.section	.nv.info._Z7diffusePfii,"",@"SHT_CUDA_INFO"
	.sectionflags	@""
	.align	4


	//----- nvinfo : EIATTR_CUDA_API_VERSION
	.align		4
        /*0000*/ 	.byte	0x04, 0x37
        /*0002*/ 	.short	(.L_7 - .L_6)
.L_6:
        /*0004*/ 	.word	0x00000082


	//----- nvinfo : EIATTR_KPARAM_INFO
	.align		4
.L_7:
        /*0008*/ 	.byte	0x04, 0x17
        /*000a*/ 	.short	(.L_9 - .L_8)
.L_8:
        /*000c*/ 	.word	0x00000000
        /*0010*/ 	.short	0x0002
        /*0012*/ 	.short	0x000c
        /*0014*/ 	.byte	0x00, 0xf0, 0x11, 0x00


	//----- nvinfo : EIATTR_KPARAM_INFO
	.align		4
.L_9:
        /*0018*/ 	.byte	0x04, 0x17
        /*001a*/ 	.short	(.L_11 - .L_10)
.L_10:
        /*001c*/ 	.word	0x00000000
        /*0020*/ 	.short	0x0001
        /*0022*/ 	.short	0x0008
        /*0024*/ 	.byte	0x00, 0xf0, 0x11, 0x00


	//----- nvinfo : EIATTR_KPARAM_INFO
	.align		4
.L_11:
        /*0028*/ 	.byte	0x04, 0x17
        /*002a*/ 	.short	(.L_13 - .L_12)
.L_12:
        /*002c*/ 	.word	0x00000000
        /*0030*/ 	.short	0x0000
        /*0032*/ 	.short	0x0000
        /*0034*/ 	.byte	0x00, 0xf5, 0x21, 0x00


	//----- nvinfo : EIATTR_SPARSE_MMA_MASK
	.align		4
.L_13:
        /*0038*/ 	.byte	0x03, 0x50
        /*003a*/ 	.short	0x0000


	//----- nvinfo : EIATTR_MAXREG_COUNT
	.align		4
        /*003c*/ 	.byte	0x03, 0x1b
        /*003e*/ 	.short	0x00ff


	//----- nvinfo : EIATTR_MERCURY_ISA_VERSION
	.align		4
        /*0040*/ 	.byte	0x03, 0x5f
        /*0042*/ 	.short	0x0101


	//----- nvinfo : EIATTR_VRC_CTA_INIT_COUNT
	.align		4
        /*0044*/ 	.byte	0x02, 0x4a
	.zero		1
	.zero		1


	//----- nvinfo : EIATTR_EXIT_INSTR_OFFSETS
	.align		4
        /*0048*/ 	.byte	0x04, 0x1c
        /*004a*/ 	.short	(.L_15 - .L_14)


	//   ....[0]....
.L_14:
        /*004c*/ 	.word	0x000000d0


	//   ....[1]....
        /*0050*/ 	.word	0x00000270


	//----- nvinfo : EIATTR_CBANK_PARAM_SIZE
	.align		4
.L_15:
        /*0054*/ 	.byte	0x03, 0x19
        /*0056*/ 	.short	0x0010


	//----- nvinfo : EIATTR_PARAM_CBANK
	.align		4
        /*0058*/ 	.byte	0x04, 0x0a
        /*005a*/ 	.short	(.L_17 - .L_16)
	.align		4
.L_16:
        /*005c*/ 	.word	index@(.nv.constant0._Z7diffusePfii)
        /*0060*/ 	.short	0x0380
        /*0062*/ 	.short	0x0010


	//----- nvinfo : EIATTR_SW_WAR
	.align		4
.L_17:
        /*0064*/ 	.byte	0x04, 0x36
        /*0066*/ 	.short	(.L_19 - .L_18)
.L_18:
        /*0068*/ 	.word	0x00000008
.L_19:


//--------------------- .nv.callgraph             --------------------------
	.section	.nv.callgraph,"",@"SHT_CUDA_CALLGRAPH"
	.align	4
	.sectionentsize	8
	.align		4
        /*0000*/ 	.word	0x00000000
	.align		4
        /*0004*/ 	.word	0xffffffff
	.align		4
        /*0008*/ 	.word	0x00000000
	.align		4
        /*000c*/ 	.word	0xfffffffe
	.align		4
        /*0010*/ 	.word	0x00000000
	.align		4
        /*0014*/ 	.word	0xfffffffd
	.align		4
        /*0018*/ 	.word	0x00000000
	.align		4
        /*001c*/ 	.word	0xfffffffc


//--------------------- .text._Z7diffusePfii      --------------------------
	.section	.text._Z7diffusePfii,"ax",@progbits
	.align	128
        .global         _Z7diffusePfii
        .type           _Z7diffusePfii,@function
        .size           _Z7diffusePfii,(.L_x_1 - _Z7diffusePfii)
        .other          _Z7diffusePfii,@"STO_CUDA_ENTRY STV_DEFAULT"
_Z7diffusePfii:
.text._Z7diffusePfii:
[----:B------:R-:W-:Y:S01]  /*0000*/  LDC R1, c[0x0][0x37c] ;  /* 0x0000df00ff017b82 */ /* 0x000fe20000000800 */
[----:B------:R-:W0:Y:S07]  /*0010*/  S2R R0, SR_TID.X ;  /* 0x0000000000007919 */ /* 0x000e2e0000002100 */
[----:B------:R-:W0:Y:S01]  /*0020*/  S2UR UR4, SR_CTAID.X ;  /* 0x00000000000479c3 */ /* 0x000e220000002500 */
[----:B------:R-:W1:Y:S07]  /*0030*/  S2R R4, SR_TID.Y ;  /* 0x0000000000047919 */ /* 0x000e6e0000002200 */
[----:B------:R-:W0:Y:S08]  /*0040*/  LDC.64 R2, c[0x0][0x388] ;  /* 0x0000e200ff027b82 */ /* 0x000e300000000a00 */
[----:B------:R-:W1:Y:S01]  /*0050*/  S2UR UR5, SR_CTAID.Y ;  /* 0x00000000000579c3 */ /* 0x000e620000002600 */
[----:B0-----:R-:W-:-:S02]  /*0060*/  IMAD R0, R3, UR4, R0 ;  /* 0x0000000403007c24 */ /* 0x001fc4000f8e0200 */
[----:B-1----:R-:W-:Y:S01]  /*0070*/  IMAD R3, R3, UR5, R4 ;  /* 0x0000000503037c24 */ /* 0x002fe2000f8e0204 */
[----:B------:R-:W-:-:S04]  /*0080*/  IADD3 R4, PT, PT, R2, -0x1, RZ ;  /* 0xffffffff02047810 */ /* 0x000fc80007ffe0ff */
[CC--:B------:R-:W-:Y:S02]  /*0090*/  VIMNMX R6, PT, PT, R0.reuse, R3.reuse, PT ;  /* 0x0000000300067248 */ /* 0x0c0fe40003fe0100 */
[----:B------:R-:W-:Y:S02]  /*00a0*/  VIMNMX R5, PT, PT, R0, R3, !PT ;  /* 0x0000000300057248 */ /* 0x000fe40007fe0100 */
[----:B------:R-:W-:-:S04]  /*00b0*/  ISETP.GE.AND P0, PT, R6, 0x1, PT ;  /* 0x000000010600780c */ /* 0x000fc80003f06270 */
[----:B------:R-:W-:-:S13]  /*00c0*/  ISETP.GE.OR P0, PT, R5, R4, !P0 ;  /* 0x000000040500720c */ /* 0x000fda0004706670 */
[----:B------:R-:W-:Y:S05]  /*00d0*/  @P0 EXIT ;  /* 0x000000000000094d */ /* 0x000fea0003800000 */
[----:B------:R-:W0:Y:S01]  /*00e0*/  LDC.64 R6, c[0x0][0x380] ;  /* 0x0000e000ff067b82 */ /* 0x000e220000000a00 */
[----:B------:R-:W-:Y:S01]  /*00f0*/  IADD3 R5, PT, PT, R0, -0x1, RZ ;  /* 0xffffffff00057810 */ /* 0x000fe20007ffe0ff */
[----:B------:R-:W1:Y:S04]  /*0100*/  LDCU.64 UR6, c[0x0][0x380] ;  /* 0x00007000ff0677ac */ /* 0x000e680008000a00 */
[----:B------:R-:W-:Y:S01]  /*0110*/  IMAD R5, R5, R2, RZ ;  /* 0x0000000205057224 */ /* 0x000fe200078e02ff */
[----:B------:R-:W2:Y:S04]  /*0120*/  LDCU.64 UR4, c[0x0][0x358] ;  /* 0x00006b00ff0477ac */ /* 0x000ea80008000a00 */
[----:B------:R-:W-:-:S02]  /*0130*/  LEA R0, R2, R5, 0x1 ;  /* 0x0000000502007211 */ /* 0x000fc400078e08ff */
[----:B------:R-:W-:-:S03]  /*0140*/  IADD3 R5, PT, PT, R3, R5, RZ ;  /* 0x0000000503057210 */ /* 0x000fc60007ffe0ff */
[----:B------:R-:W-:-:S05]  /*0150*/  IMAD.IADD R8, R0, 0x1, -R2 ;  /* 0x0000000100087824 */ /* 0x000fca00078e0a02 */
[C---:B------:R-:W-:Y:S01]  /*0160*/  IADD3 R9, P0, PT, R3.reuse, R8, RZ ;  /* 0x0000000803097210 */ /* 0x040fe20007f1e0ff */
[----:B------:R-:W-:Y:S02]  /*0170*/  IMAD.IADD R3, R3, 0x1, R0 ;  /* 0x0000000103037824 */ /* 0x000fe400078e0200 */
[--C-:B0-----:R-:W-:Y:S01]  /*0180*/  IMAD.WIDE R4, R5, 0x4, R6.reuse ;  /* 0x0000000405047825 */ /* 0x101fe200078e0206 */
[----:B------:R-:W-:Y:S02]  /*0190*/  LEA.HI.X.SX32 R0, R8, RZ, 0x1, P0 ;  /* 0x000000ff08007211 */ /* 0x000fe400000f0eff */
[----:B-1----:R-:W-:Y:S01]  /*01a0*/  LEA R8, P0, R9, UR6, 0x2 ;  /* 0x0000000609087c11 */ /* 0x002fe2000f8010ff */
[----:B------:R-:W-:-:S03]  /*01b0*/  IMAD.WIDE R6, R3, 0x4, R6 ;  /* 0x0000000403067825 */ /* 0x000fc600078e0206 */
[----:B------:R-:W-:Y:S02]  /*01c0*/  LEA.HI.X R9, R9, UR7, R0, 0x2, P0 ;  /* 0x0000000709097c11 */ /* 0x000fe400080f1400 */
[----:B--2---:R-:W2:Y:S04]  /*01d0*/  LDG.E R0, desc[UR4][R4.64] ;  /* 0x0000000404007981 */ /* 0x004ea8000c1e1900 */
[----:B------:R-:W2:Y:S04]  /*01e0*/  LDG.E R7, desc[UR4][R6.64] ;  /* 0x0000000406077981 */ /* 0x000ea8000c1e1900 */
[----:B------:R-:W3:Y:S04]  /*01f0*/  LDG.E R3, desc[UR4][R8.64+-0x4] ;  /* 0xfffffc0408037981 */ /* 0x000ee8000c1e1900 */
[----:B------:R-:W4:Y:S01]  /*0200*/  LDG.E R10, desc[UR4][R8.64+0x4] ;  /* 0x00000404080a7981 */ /* 0x000f22000c1e1900 */
[----:B--2---:R-:W-:-:S04]  /*0210*/  FADD R0, R0, R7 ;  /* 0x0000000700007221 */ /* 0x004fc80000000000 */
[----:B---3--:R-:W-:-:S04]  /*0220*/  FADD R3, R3, R0 ;  /* 0x0000000003037221 */ /* 0x008fc80000000000 */
[----:B----4-:R-:W-:Y:S01]  /*0230*/  FADD R10, R10, R3 ;  /* 0x000000030a0a7221 */ /* 0x010fe20000000000 */
[----:B------:R-:W-:-:S04]  /*0240*/  IMAD.WIDE R2, R2, 0x4, R4 ;  /* 0x0000000402027825 */ /* 0x000fc800078e0204 */
[----:B------:R-:W-:-:S05]  /*0250*/  FMUL R11, R10, 0.25 ;  /* 0x3e8000000a0b7820 */ /* 0x000fca0000400000 */
[----:B------:R-:W-:Y:S01]  /*0260*/  STG.E desc[UR4][R2.64], R11 ;  /* 0x0000000b02007986 */ /* 0x000fe2000c101904 */
[----:B------:R-:W-:Y:S05]  /*0270*/  EXIT ;  /* 0x000000000000794d */ /* 0x000fea0003800000 */
.L_x_0:
[----:B------:R-:W-:-:S00]  /*0280*/  BRA `(.L_x_0) ;  /* 0xfffffffc00fc7947 */ /* 0x000fc0000383ffff */
[----:B------:R-:W-:-:S00]  /*0290*/  NOP ;  /* 0x0000000000007918 */ /* 0x000fc00000000000 */
        /* <DEDUP_REMOVED lines=14> */
.L_x_1:


//--------------------- .nv.shared.reserved.0     --------------------------
	.section	.nv.shared.reserved.0,"aw",@nobits
	.weak		__nv_reservedSMEM_offset_0_alias
	.size		__nv_reservedSMEM_offset_0_alias, 0, 64
	.other		__nv_reservedSMEM_offset_0_alias,@"STO_CUDA_RESERVED_SHARED STV_DEFAULT"
__nv_reservedSMEM_offset_0_alias:
	.zero		0
	.zero		64


//--------------------- .nv.constant0._Z7diffusePfii --------------------------
	.section	.nv.constant0._Z7diffusePfii,"a",@progbits
	.sectionflags	@""
	.align	4
.nv.constant0._Z7diffusePfii:
	.zero		912


//--------------------- SYMBOLS --------------------------

	.type		.nv.reservedSmem.offset0,@object
	.size		.nv.reservedSmem.offset0,0x4
